//
// Generated by NVIDIA NVVM Compiler
//
// Compiler Build ID: CL-36424714
// Cuda compilation tools, release 13.0, V13.0.88
// Based on NVVM 20.0.0
//

.version 9.0
.target sm_100
.address_size 64

	// .globl	_Z9MulMatrizPfS_S_iiii

.visible .entry _Z9MulMatrizPfS_S_iiii(
	.param .u64 .ptr .align 1 _Z9MulMatrizPfS_S_iiii_param_0,
	.param .u64 .ptr .align 1 _Z9MulMatrizPfS_S_iiii_param_1,
	.param .u64 .ptr .align 1 _Z9MulMatrizPfS_S_iiii_param_2,
	.param .u32 _Z9MulMatrizPfS_S_iiii_param_3,
	.param .u32 _Z9MulMatrizPfS_S_iiii_param_4,
	.param .u32 _Z9MulMatrizPfS_S_iiii_param_5,
	.param .u32 _Z9MulMatrizPfS_S_iiii_param_6
)
{
	.reg .pred 	%p<13>;
	.reg .b32 	%r<80>;
	.reg .b32 	%f<65>;
	.reg .b64 	%rd<40>;

	ld.param.u64 	%rd5, [_Z9MulMatrizPfS_S_iiii_param_0];
	ld.param.u64 	%rd6, [_Z9MulMatrizPfS_S_iiii_param_1];
	ld.param.u64 	%rd4, [_Z9MulMatrizPfS_S_iiii_param_2];
	ld.param.u32 	%r35, [_Z9MulMatrizPfS_S_iiii_param_3];
	ld.param.u32 	%r32, [_Z9MulMatrizPfS_S_iiii_param_4];
	ld.param.u32 	%r33, [_Z9MulMatrizPfS_S_iiii_param_5];
	ld.param.u32 	%r34, [_Z9MulMatrizPfS_S_iiii_param_6];
	cvta.to.global.u64 	%rd1, %rd6;
	cvta.to.global.u64 	%rd2, %rd5;
	mov.u32 	%r36, %ctaid.y;
	mov.u32 	%r37, %ntid.y;
	mov.u32 	%r38, %tid.y;
	mad.lo.s32 	%r1, %r36, %r37, %r38;
	mov.u32 	%r39, %ctaid.x;
	mov.u32 	%r40, %ntid.x;
	mov.u32 	%r41, %tid.x;
	mad.lo.s32 	%r2, %r39, %r40, %r41;
	setp.ge.s32 	%p1, %r1, %r34;
	setp.ge.s32 	%p2, %r2, %r35;
	or.pred  	%p3, %p2, %p1;
	@%p3 bra 	$L__BB0_15;
	setp.lt.s32 	%p4, %r33, 1;
	mov.f32 	%f64, 0f00000000;
	@%p4 bra 	$L__BB0_14;
	mul.lo.s32 	%r3, %r32, %r2;
	and.b32  	%r4, %r33, 7;
	setp.lt.u32 	%p5, %r33, 8;
	mov.b32 	%r74, 0;
	mov.u32 	%r79, %r74;
	@%p5 bra 	$L__BB0_5;
	and.b32  	%r74, %r33, 2147483640;
	neg.s32 	%r68, %r74;
	shl.b32 	%r7, %r34, 3;
	add.s64 	%rd3, %rd2, 16;
	mov.b32 	%r79, 0;
	mul.wide.s32 	%rd11, %r34, 4;
	mov.u32 	%r66, %r3;
	mov.u32 	%r67, %r1;
$L__BB0_4:
	.pragma "nounroll";
	mul.wide.s32 	%rd7, %r66, 4;
	add.s64 	%rd8, %rd3, %rd7;
	ld.global.f32 	%f4, [%rd8+-16];
	mul.wide.s32 	%rd9, %r67, 4;
	add.s64 	%rd10, %rd1, %rd9;
	ld.global.f32 	%f5, [%rd10];
	cvt.rn.f32.s32 	%f6, %r79;
	fma.rn.f32 	%f7, %f4, %f5, %f6;
	cvt.rzi.s32.f32 	%r45, %f7;
	ld.global.f32 	%f8, [%rd8+-12];
	add.s64 	%rd12, %rd10, %rd11;
	ld.global.f32 	%f9, [%rd12];
	cvt.rn.f32.s32 	%f10, %r45;
	fma.rn.f32 	%f11, %f8, %f9, %f10;
	cvt.rzi.s32.f32 	%r46, %f11;
	ld.global.f32 	%f12, [%rd8+-8];
	add.s64 	%rd13, %rd12, %rd11;
	ld.global.f32 	%f13, [%rd13];
	cvt.rn.f32.s32 	%f14, %r46;
	fma.rn.f32 	%f15, %f12, %f13, %f14;
	cvt.rzi.s32.f32 	%r47, %f15;
	ld.global.f32 	%f16, [%rd8+-4];
	add.s64 	%rd14, %rd13, %rd11;
	ld.global.f32 	%f17, [%rd14];
	cvt.rn.f32.s32 	%f18, %r47;
	fma.rn.f32 	%f19, %f16, %f17, %f18;
	cvt.rzi.s32.f32 	%r48, %f19;
	ld.global.f32 	%f20, [%rd8];
	add.s64 	%rd15, %rd14, %rd11;
	ld.global.f32 	%f21, [%rd15];
	cvt.rn.f32.s32 	%f22, %r48;
	fma.rn.f32 	%f23, %f20, %f21, %f22;
	cvt.rzi.s32.f32 	%r49, %f23;
	ld.global.f32 	%f24, [%rd8+4];
	add.s64 	%rd16, %rd15, %rd11;
	ld.global.f32 	%f25, [%rd16];
	cvt.rn.f32.s32 	%f26, %r49;
	fma.rn.f32 	%f27, %f24, %f25, %f26;
	cvt.rzi.s32.f32 	%r50, %f27;
	ld.global.f32 	%f28, [%rd8+8];
	add.s64 	%rd17, %rd16, %rd11;
	ld.global.f32 	%f29, [%rd17];
	cvt.rn.f32.s32 	%f30, %r50;
	fma.rn.f32 	%f31, %f28, %f29, %f30;
	cvt.rzi.s32.f32 	%r51, %f31;
	ld.global.f32 	%f32, [%rd8+12];
	add.s64 	%rd18, %rd17, %rd11;
	ld.global.f32 	%f33, [%rd18];
	cvt.rn.f32.s32 	%f34, %r51;
	fma.rn.f32 	%f35, %f32, %f33, %f34;
	cvt.rzi.s32.f32 	%r79, %f35;
	add.s32 	%r68, %r68, 8;
	add.s32 	%r67, %r67, %r7;
	add.s32 	%r66, %r66, 8;
	setp.ne.s32 	%p6, %r68, 0;
	@%p6 bra 	$L__BB0_4;
$L__BB0_5:
	setp.eq.s32 	%p7, %r4, 0;
	@%p7 bra 	$L__BB0_13;
	and.b32  	%r19, %r33, 3;
	setp.lt.u32 	%p8, %r4, 4;
	@%p8 bra 	$L__BB0_8;
	add.s32 	%r53, %r74, %r3;
	mul.wide.s32 	%rd19, %r53, 4;
	add.s64 	%rd20, %rd2, %rd19;
	ld.global.f32 	%f36, [%rd20];
	mad.lo.s32 	%r54, %r74, %r34, %r1;
	mul.wide.s32 	%rd21, %r54, 4;
	add.s64 	%rd22, %rd1, %rd21;
	ld.global.f32 	%f37, [%rd22];
	cvt.rn.f32.s32 	%f38, %r79;
	fma.rn.f32 	%f39, %f36, %f37, %f38;
	cvt.rzi.s32.f32 	%r55, %f39;
	ld.global.f32 	%f40, [%rd20+4];
	mul.wide.s32 	%rd23, %r34, 4;
	add.s64 	%rd24, %rd22, %rd23;
	ld.global.f32 	%f41, [%rd24];
	cvt.rn.f32.s32 	%f42, %r55;
	fma.rn.f32 	%f43, %f40, %f41, %f42;
	cvt.rzi.s32.f32 	%r56, %f43;
	ld.global.f32 	%f44, [%rd20+8];
	add.s64 	%rd25, %rd24, %rd23;
	ld.global.f32 	%f45, [%rd25];
	cvt.rn.f32.s32 	%f46, %r56;
	fma.rn.f32 	%f47, %f44, %f45, %f46;
	cvt.rzi.s32.f32 	%r57, %f47;
	ld.global.f32 	%f48, [%rd20+12];
	add.s64 	%rd26, %rd25, %rd23;
	ld.global.f32 	%f49, [%rd26];
	cvt.rn.f32.s32 	%f50, %r57;
	fma.rn.f32 	%f51, %f48, %f49, %f50;
	cvt.rzi.s32.f32 	%r79, %f51;
	add.s32 	%r74, %r74, 4;
$L__BB0_8:
	setp.eq.s32 	%p9, %r19, 0;
	@%p9 bra 	$L__BB0_13;
	setp.eq.s32 	%p10, %r19, 1;
	@%p10 bra 	$L__BB0_11;
	add.s32 	%r59, %r74, %r3;
	mul.wide.s32 	%rd27, %r59, 4;
	add.s64 	%rd28, %rd2, %rd27;
	ld.global.f32 	%f52, [%rd28];
	mad.lo.s32 	%r60, %r74, %r34, %r1;
	mul.wide.s32 	%rd29, %r60, 4;
	add.s64 	%rd30, %rd1, %rd29;
	ld.global.f32 	%f53, [%rd30];
	cvt.rn.f32.s32 	%f54, %r79;
	fma.rn.f32 	%f55, %f52, %f53, %f54;
	cvt.rzi.s32.f32 	%r61, %f55;
	ld.global.f32 	%f56, [%rd28+4];
	mul.wide.s32 	%rd31, %r34, 4;
	add.s64 	%rd32, %rd30, %rd31;
	ld.global.f32 	%f57, [%rd32];
	cvt.rn.f32.s32 	%f58, %r61;
	fma.rn.f32 	%f59, %f56, %f57, %f58;
	cvt.rzi.s32.f32 	%r79, %f59;
	add.s32 	%r74, %r74, 2;
$L__BB0_11:
	and.b32  	%r62, %r33, 1;
	setp.eq.b32 	%p11, %r62, 1;
	not.pred 	%p12, %p11;
	@%p12 bra 	$L__BB0_13;
	add.s32 	%r63, %r74, %r3;
	mul.wide.s32 	%rd33, %r63, 4;
	add.s64 	%rd34, %rd2, %rd33;
	ld.global.f32 	%f60, [%rd34];
	mad.lo.s32 	%r64, %r74, %r34, %r1;
	mul.wide.s32 	%rd35, %r64, 4;
	add.s64 	%rd36, %rd1, %rd35;
	ld.global.f32 	%f61, [%rd36];
	cvt.rn.f32.s32 	%f62, %r79;
	fma.rn.f32 	%f63, %f60, %f61, %f62;
	cvt.rzi.s32.f32 	%r79, %f63;
$L__BB0_13:
	cvt.rn.f32.s32 	%f64, %r79;
$L__BB0_14:
	mad.lo.s32 	%r65, %r34, %r2, %r1;
	cvta.to.global.u64 	%rd37, %rd4;
	mul.wide.s32 	%rd38, %r65, 4;
	add.s64 	%rd39, %rd37, %rd38;
	st.global.f32 	[%rd39], %f64;
$L__BB0_15:
	ret;

}


// ===== COMPILED SASS (sm_100) =====

	.target	sm_100

	.elftype	@"ET_EXEC"


//--------------------- .note.nv.tkinfo           --------------------------
	.section	.note.nv.tkinfo,"",@"SHT_NOTE"
	.sectionflags	@"SHF_NOTE_NV_TKINFO"
	.tkinfo
        /*0018*/ 	.word	0x00000002
        /*0030*/ 	.string	""
        /*0030*/ 	.string	"ptxas"
        /*0030*/ 	.string	"Cuda compilation tools, release 13.0, V13.0.88"
        /*0030*/ 	.string	"Build cuda_13.0.r13.0/compiler.36424714_0"
        /*0030*/ 	.string	"-arch sm_100 -m 64 "



//--------------------- .note.nv.cuinfo           --------------------------
	.section	.note.nv.cuinfo,"",@"SHT_NOTE"
	.sectionflags	@"SHF_NOTE_NV_CUINFO"
        /*0018*/ 	.short	0x0002
        /*001a*/ 	.short	0x0064
        /*001c*/ 	.short	0x0082
	.zero		2


//--------------------- .nv.info                  --------------------------
	.section	.nv.info,"",@"SHT_CUDA_INFO"
	.align	4


	//----- nvinfo : EIATTR_REGCOUNT
	.align		4
        /*0000*/ 	.byte	0x04, 0x2f
        /*0002*/ 	.short	(.L_1 - .L_0)
	.align		4
.L_0:
        /*0004*/ 	.word	index@(_Z9MulMatrizPfS_S_iiii)
        /*0008*/ 	.word	0x00000020


	//----- nvinfo : EIATTR_FRAME_SIZE
	.align		4
.L_1:
        /*000c*/ 	.byte	0x04, 0x11
        /*000e*/ 	.short	(.L_3 - .L_2)
	.align		4
.L_2:
        /*0010*/ 	.word	index@(_Z9MulMatrizPfS_S_iiii)
        /*0014*/ 	.word	0x00000000


	//----- nvinfo : EIATTR_MIN_STACK_SIZE
	.align		4
.L_3:
        /*0018*/ 	.byte	0x04, 0x12
        /*001a*/ 	.short	(.L_5 - .L_4)
	.align		4
.L_4:
        /*001c*/ 	.word	index@(_Z9MulMatrizPfS_S_iiii)
        /*0020*/ 	.word	0x00000000
.L_5:


//--------------------- .nv.compat                --------------------------
	.section	.nv.compat,"",@"SHT_CUDA_COMPAT_INFO"
	.align	4
        /*0000*/ 	.byte	0x02, 0x09, 0x00, 0x00, 0x02, 0x02, 0x01, 0x00, 0x02, 0x05, 0x05, 0x00, 0x03, 0x07, 0x01, 0x01
        /*0010*/ 	.byte	0x02, 0x03, 0x00, 0x00, 0x02, 0x06, 0x01, 0x00, 0x04, 0x0b, 0x08, 0x00, 0x09, 0x00, 0x00, 0x00
        /*0020*/ 	.byte	0x00, 0x00, 0x00, 0x00


//--------------------- .nv.info._Z9MulMatrizPfS_S_iiii --------------------------
	.section	.nv.info._Z9MulMatrizPfS_S_iiii,"",@"SHT_CUDA_INFO"
	.sectionflags	@""
	.align	4


	//----- nvinfo : EIATTR_CUDA_API_VERSION
	.align		4
        /*0000*/ 	.byte	0x04, 0x37
        /*0002*/ 	.short	(.L_7 - .L_6)
.L_6:
        /*0004*/ 	.word	0x00000082


	//----- nvinfo : EIATTR_KPARAM_INFO
	.align		4
.L_7:
        /*0008*/ 	.byte	0x04, 0x17
        /*000a*/ 	.short	(.L_9 - .L_8)
.L_8:
        /*000c*/ 	.word	0x00000000
        /*0010*/ 	.short	0x0006
        /*0012*/ 	.short	0x0024
        /*0014*/ 	.byte	0x00, 0xf0, 0x11, 0x00


	//----- nvinfo : EIATTR_KPARAM_INFO
	.align		4
.L_9:
        /*0018*/ 	.byte	0x04, 0x17
        /*001a*/ 	.short	(.L_11 - .L_10)
.L_10:
        /*001c*/ 	.word	0x00000000
        /*0020*/ 	.short	0x0005
        /*0022*/ 	.short	0x0020
        /*0024*/ 	.byte	0x00, 0xf0, 0x11, 0x00


	//----- nvinfo : EIATTR_KPARAM_INFO
	.align		4
.L_11:
        /*0028*/ 	.byte	0x04, 0x17
        /*002a*/ 	.short	(.L_13 - .L_12)
.L_12:
        /*002c*/ 	.word	0x00000000
        /*0030*/ 	.short	0x0004
        /*0032*/ 	.short	0x001c
        /*0034*/ 	.byte	0x00, 0xf0, 0x11, 0x00


	//----- nvinfo : EIATTR_KPARAM_INFO
	.align		4
.L_13:
        /*0038*/ 	.byte	0x04, 0x17
        /*003a*/ 	.short	(.L_15 - .L_14)
.L_14:
        /*003c*/ 	.word	0x00000000
        /*0040*/ 	.short	0x0003
        /*0042*/ 	.short	0x0018
        /*0044*/ 	.byte	0x00, 0xf0, 0x11, 0x00


	//----- nvinfo : EIATTR_KPARAM_INFO
	.align		4
.L_15:
        /*0048*/ 	.byte	0x04, 0x17
        /*004a*/ 	.short	(.L_17 - .L_16)
.L_16:
        /*004c*/ 	.word	0x00000000
        /*0050*/ 	.short	0x0002
        /*0052*/ 	.short	0x0010
        /*0054*/ 	.byte	0x00, 0xf5, 0x21, 0x00


	//----- nvinfo : EIATTR_KPARAM_INFO
	.align		4
.L_17:
        /*0058*/ 	.byte	0x04, 0x17
        /*005a*/ 	.short	(.L_19 - .L_18)
.L_18:
        /*005c*/ 	.word	0x00000000
        /*0060*/ 	.short	0x0001
        /*0062*/ 	.short	0x0008
        /*0064*/ 	.byte	0x00, 0xf5, 0x21, 0x00


	//----- nvinfo : EIATTR_KPARAM_INFO
	.align		4
.L_19:
        /*0068*/ 	.byte	0x04, 0x17
        /*006a*/ 	.short	(.L_21 - .L_20)
.L_20:
        /*006c*/ 	.word	0x00000000
        /*0070*/ 	.short	0x0000
        /*0072*/ 	.short	0x0000
        /*0074*/ 	.byte	0x00, 0xf5, 0x21, 0x00


	//----- nvinfo : EIATTR_SPARSE_MMA_MASK
	.align		4
.L_21:
        /*0078*/ 	.byte	0x03, 0x50
        /*007a*/ 	.short	0x0000


	//----- nvinfo : EIATTR_MAXREG_COUNT
	.align		4
        /*007c*/ 	.byte	0x03, 0x1b
        /*007e*/ 	.short	0x00ff


	//----- nvinfo : EIATTR_MERCURY_ISA_VERSION
	.align		4
        /*0080*/ 	.byte	0x03, 0x5f
        /*0082*/ 	.short	0x0101


	//----- nvinfo : EIATTR_VRC_CTA_INIT_COUNT
	.align		4
        /*0084*/ 	.byte	0x02, 0x4a
	.zero		1
	.zero		1


	//----- nvinfo : EIATTR_EXIT_INSTR_OFFSETS
	.align		4
        /*0088*/ 	.byte	0x04, 0x1c
        /*008a*/ 	.short	(.L_23 - .L_22)


	//   ....[0]....
.L_22:
        /*008c*/ 	.word	0x000000d0


	//   ....[1]....
        /*0090*/ 	.word	0x00000a50


	//----- nvinfo : EIATTR_CBANK_PARAM_SIZE
	.align		4
.L_23:
        /*0094*/ 	.byte	0x03, 0x19
        /*0096*/ 	.short	0x0028


	//----- nvinfo : EIATTR_PARAM_CBANK
	.align		4
        /*0098*/ 	.byte	0x04, 0x0a
        /*009a*/ 	.short	(.L_25 - .L_24)
	.align		4
.L_24:
        /*009c*/ 	.word	index@(.nv.constant0._Z9MulMatrizPfS_S_iiii)
        /*00a0*/ 	.short	0x0380
        /*00a2*/ 	.short	0x0028


	//----- nvinfo : EIATTR_SW_WAR
	.align		4
.L_25:
        /*00a4*/ 	.byte	0x04, 0x36
        /*00a6*/ 	.short	(.L_27 - .L_26)
.L_26:
        /*00a8*/ 	.word	0x00000008
.L_27:


//--------------------- .nv.callgraph             --------------------------
	.section	.nv.callgraph,"",@"SHT_CUDA_CALLGRAPH"
	.align	4
	.sectionentsize	8
	.align		4
        /*0000*/ 	.word	0x00000000
	.align		4
        /*0004*/ 	.word	0xffffffff
	.align		4
        /*0008*/ 	.word	0x00000000
	.align		4
        /*000c*/ 	.word	0xfffffffe
	.align		4
        /*0010*/ 	.word	0x00000000
	.align		4
        /*0014*/ 	.word	0xfffffffd
	.align		4
        /*0018*/ 	.word	0x00000000
	.align		4
        /*001c*/ 	.word	0xfffffffc


//--------------------- .text._Z9MulMatrizPfS_S_iiii --------------------------
	.section	.text._Z9MulMatrizPfS_S_iiii,"ax",@progbits
	.align	128
        .global         _Z9MulMatrizPfS_S_iiii
        .type           _Z9MulMatrizPfS_S_iiii,@function
        .size           _Z9MulMatrizPfS_S_iiii,(.L_x_6 - _Z9MulMatrizPfS_S_iiii)
        .other          _Z9MulMatrizPfS_S_iiii,@"STO_CUDA_ENTRY STV_DEFAULT"
_Z9MulMatrizPfS_S_iiii:
.text._Z9MulMatrizPfS_S_iiii:
[----:B------:R-:W-:Y:S01]  /*0000*/  LDC R1, c[0x0][0x37c] ;  /* 0x0000df00ff017b82 */ /* 0x000fe20000000800 */
[----:B------:R-:W0:Y:S07]  /*0010*/  S2R R2, SR_TID.Y ;  /* 0x0000000000027919 */ /* 0x000e2e0000002200 */
[----:B------:R-:W0:Y:S01]  /*0020*/  S2UR UR4, SR_CTAID.Y ;  /* 0x00000000000479c3 */ /* 0x000e220000002600 */
[----:B------:R-:W1:Y:S01]  /*0030*/  LDCU UR6, c[0x0][0x398] ;  /* 0x00007300ff0677ac */ /* 0x000e620008000800 */
[----:B------:R-:W2:Y:S06]  /*0040*/  S2R R5, SR_TID.X ;  /* 0x0000000000057919 */ /* 0x000eac0000002100 */
[----:B------:R-:W0:Y:S08]  /*0050*/  LDC R3, c[0x0][0x364] ;  /* 0x0000d900ff037b82 */ /* 0x000e300000000800 */
[----:B------:R-:W2:Y:S08]  /*0060*/  S2UR UR5, SR_CTAID.X ;  /* 0x00000000000579c3 */ /* 0x000eb00000002500 */
[----:B------:R-:W2:Y:S08]  /*0070*/  LDC R4, c[0x0][0x360] ;  /* 0x0000d800ff047b82 */ /* 0x000eb00000000800 */
[----:B------:R-:W3:Y:S01]  /*0080*/  LDC R0, c[0x0][0x3a4] ;  /* 0x0000e900ff007b82 */ /* 0x000ee20000000800 */
[----:B0-----:R-:W-:-:S02]  /*0090*/  IMAD R3, R3, UR4, R2 ;  /* 0x0000000403037c24 */ /* 0x001fc4000f8e0202 */
[----:B--2---:R-:W-:-:S03]  /*00a0*/  IMAD R2, R4, UR5, R5 ;  /* 0x0000000504027c24 */ /* 0x004fc6000f8e0205 */
[----:B---3--:R-:W-:-:S04]  /*00b0*/  ISETP.GE.AND P0, PT, R3, R0, PT ;  /* 0x000000000300720c */ /* 0x008fc80003f06270 */
[----:B-1----:R-:W-:-:S13]  /*00c0*/  ISETP.GE.OR P0, PT, R2, UR6, P0 ;  /* 0x0000000602007c0c */ /* 0x002fda0008706670 */
[----:B------:R-:W-:Y:S05]  /*00d0*/  @P0 EXIT ;  /* 0x000000000000094d */ /* 0x000fea0003800000 */
[----:B------:R-:W0:Y:S01]  /*00e0*/  LDC R4, c[0x0][0x3a0] ;  /* 0x0000e800ff047b82 */ /* 0x000e220000000800 */
[----:B------:R-:W1:Y:S01]  /*00f0*/  LDCU.64 UR6, c[0x0][0x358] ;  /* 0x00006b00ff0677ac */ /* 0x000e620008000a00 */
[----:B------:R-:W-:Y:S01]  /*0100*/  HFMA2 R7, -RZ, RZ, 0, 0 ;  /* 0x00000000ff077431 */ /* 0x000fe200000001ff */
[----:B0-----:R-:W-:-:S13]  /*0110*/  ISETP.GE.AND P0, PT, R4, 0x1, PT ;  /* 0x000000010400780c */ /* 0x001fda0003f06270 */
[----:B-1----:R-:W-:Y:S05]  /*0120*/  @!P0 BRA `(.L_x_0) ;  /* 0x0000000800388947 */ /* 0x002fea0003800000 */
[----:B------:R-:W0:Y:S01]  /*0130*/  LDCU UR4, c[0x0][0x39c] ;  /* 0x00007380ff0477ac */ /* 0x000e220008000800 */
[C---:B------:R-:W-:Y:S02]  /*0140*/  ISETP.GE.U32.AND P1, PT, R4.reuse, 0x8, PT ;  /* 0x000000080400780c */ /* 0x040fe40003f26070 */
[----:B------:R-:W-:Y:S02]  /*0150*/  LOP3.LUT R5, R4, 0x7, RZ, 0xc0, !PT ;  /* 0x0000000704057812 */ /* 0x000fe400078ec0ff */
[----:B------:R-:W-:Y:S02]  /*0160*/  MOV R6, RZ ;  /* 0x000000ff00067202 */ /* 0x000fe40000000f00 */
[----:B------:R-:W-:Y:S02]  /*0170*/  ISETP.NE.AND P0, PT, R5, RZ, PT ;  /* 0x000000ff0500720c */ /* 0x000fe40003f05270 */
[----:B------:R-:W-:Y:S01]  /*0180*/  MOV R20, RZ ;  /* 0x000000ff00147202 */ /* 0x000fe20000000f00 */
[----:B0-----:R-:W-:-:S04]  /*0190*/  IMAD R9, R2, UR4, RZ ;  /* 0x0000000402097c24 */ /* 0x001fc8000f8e02ff */
[----:B------:R-:W-:Y:S06]  /*01a0*/  @!P1 BRA `(.L_x_1) ;  /* 0x0000000400049947 */ /* 0x000fec0003800000 */
[----:B------:R-:W0:Y:S01]  /*01b0*/  LDCU.64 UR4, c[0x0][0x380] ;  /* 0x00007000ff0477ac */ /* 0x000e220008000a00 */
[----:B------:R-:W-:Y:S02]  /*01c0*/  LOP3.LUT R6, R4, 0x7ffffff8, RZ, 0xc0, !PT ;  /* 0x7ffffff804067812 */ /* 0x000fe400078ec0ff */
[----:B------:R-:W-:Y:S02]  /*01d0*/  MOV R20, RZ ;  /* 0x000000ff00147202 */ /* 0x000fe40000000f00 */
[----:B------:R-:W-:Y:S02]  /*01e0*/  MOV R10, R9 ;  /* 0x00000009000a7202 */ /* 0x000fe40000000f00 */
[----:B------:R-:W-:Y:S02]  /*01f0*/  MOV R7, R3 ;  /* 0x0000000300077202 */ /* 0x000fe40000000f00 */
[----:B------:R-:W-:Y:S01]  /*0200*/  IADD3 R8, PT, PT, -R6, RZ, RZ ;  /* 0x000000ff06087210 */ /* 0x000fe20007ffe1ff */
[----:B0-----:R-:W-:-:S04]  /*0210*/  UIADD3 UR4, UP0, UPT, UR4, 0x10, URZ ;  /* 0x0000001004047890 */ /* 0x001fc8000ff1e0ff */
[----:B------:R-:W-:-:S12]  /*0220*/  UIADD3.X UR5, UPT, UPT, URZ, UR5, URZ, UP0, !UPT ;  /* 0x00000005ff057290 */ /* 0x000fd800087fe4ff */
.L_x_2:
[----:B0-----:R-:W0:Y:S01]  /*0230*/  LDC.64 R28, c[0x0][0x388] ;  /* 0x0000e200ff1c7b82 */ /* 0x001e220000000a00 */
[----:B------:R-:W-:Y:S01]  /*0240*/  MOV R15, UR5 ;  /* 0x00000005000f7c02 */ /* 0x000fe20008000f00 */
[----:B------:R-:W-:-:S04]  /*0250*/  IMAD.U32 R14, RZ, RZ, UR4 ;  /* 0x00000004ff0e7e24 */ /* 0x000fc8000f8e00ff */
[----:B------:R-:W-:-:S05]  /*0260*/  IMAD.WIDE R14, R10, 0x4, R14 ;  /* 0x000000040a0e7825 */ /* 0x000fca00078e020e */
[----:B------:R-:W2:Y:S04]  /*0270*/  LDG.E R22, desc[UR6][R14.64+-0x10] ;  /* 0xfffff0060e167981 */ /* 0x000ea8000c1e1900 */
[----:B------:R-:W3:Y:S04]  /*0280*/  LDG.E R24, desc[UR6][R14.64+-0xc] ;  /* 0xfffff4060e187981 */ /* 0x000ee8000c1e1900 */
[----:B------:R-:W4:Y:S04]  /*0290*/  LDG.E R12, desc[UR6][R14.64+-0x8] ;  /* 0xfffff8060e0c7981 */ /* 0x000f28000c1e1900 */
[----:B------:R-:W5:Y:S01]  /*02a0*/  LDG.E R25, desc[UR6][R14.64+-0x4] ;  /* 0xfffffc060e197981 */ /* 0x000f62000c1e1900 */
[----:B0-----:R-:W-:-:S03]  /*02b0*/  IMAD.WIDE R28, R7, 0x4, R28 ;  /* 0x00000004071c7825 */ /* 0x001fc600078e021c */
[----:B------:R-:W5:Y:S04]  /*02c0*/  LDG.E R27, desc[UR6][R14.64] ;  /* 0x000000060e1b7981 */ /* 0x000f68000c1e1900 */
[----:B------:R-:W2:Y:S01]  /*02d0*/  LDG.E R23, desc[UR6][R28.64] ;  /* 0x000000061c177981 */ /* 0x000ea2000c1e1900 */
[----:B------:R-:W-:-:S05]  /*02e0*/  IMAD.WIDE R18, R0, 0x4, R28 ;  /* 0x0000000400127825 */ /* 0x000fca00078e021c */
[----:B------:R-:W3:Y:S01]  /*02f0*/  LDG.E R11, desc[UR6][R18.64] ;  /* 0x00000006120b7981 */ /* 0x000ee2000c1e1900 */
[----:B------:R-:W-:-:S05]  /*0300*/  IMAD.WIDE R16, R0, 0x4, R18 ;  /* 0x0000000400107825 */ /* 0x000fca00078e0212 */
[----:B------:R0:W4:Y:S02]  /*0310*/  LDG.E R13, desc[UR6][R16.64] ;  /* 0x00000006100d7981 */ /* 0x000124000c1e1900 */
[----:B0-----:R-:W-:-:S05]  /*0320*/  IMAD.WIDE R16, R0, 0x4, R16 ;  /* 0x0000000400107825 */ /* 0x001fca00078e0210 */
[----:B------:R0:W5:Y:S01]  /*0330*/  LDG.E R26, desc[UR6][R16.64] ;  /* 0x00000006101a7981 */ /* 0x000162000c1e1900 */
[----:B------:R-:W-:-:S05]  /*0340*/  IMAD.WIDE R18, R0, 0x4, R16 ;  /* 0x0000000400127825 */ /* 0x000fca00078e0210 */
[----:B------:R-:W5:Y:S01]  /*0350*/  LDG.E R28, desc[UR6][R18.64] ;  /* 0x00000006121c7981 */ /* 0x000f62000c1e1900 */
[----:B-1----:R-:W-:Y:S01]  /*0360*/  I2FP.F32.S32 R29, R20 ;  /* 0x00000014001d7245 */ /* 0x002fe20000201400 */
[----:B------:R-:W-:Y:S02]  /*0370*/  IMAD.WIDE R20, R0, 0x4, R18 ;  /* 0x0000000400147825 */ /* 0x000fe400078e0212 */
[----:B------:R-:W5:Y:S04]  /*0380*/  LDG.E R18, desc[UR6][R14.64+0x4] ;  /* 0x000004060e127981 */ /* 0x000f68000c1e1900 */
[----:B------:R-:W5:Y:S01]  /*0390*/  LDG.E R19, desc[UR6][R20.64] ;  /* 0x0000000614137981 */ /* 0x000f62000c1e1900 */
[----:B--2---:R-:W-:Y:S01]  /*03a0*/  FFMA R29, R22, R23, R29 ;  /* 0x00000017161d7223 */ /* 0x004fe2000000001d */
[----:B------:R-:W-:-:S02]  /*03b0*/  IMAD.WIDE R22, R0, 0x4, R20 ;  /* 0x0000000400167825 */ /* 0x000fc400078e0214 */
[----:B------:R-:W2:Y:S04]  /*03c0*/  LDG.E R20, desc[UR6][R14.64+0x8] ;  /* 0x000008060e147981 */ /* 0x000ea8000c1e1900 */
[----:B------:R1:W2:Y:S04]  /*03d0*/  LDG.E R21, desc[UR6][R14.64+0xc] ;  /* 0x00000c060e157981 */ /* 0x0002a8000c1e1900 */
[----:B------:R5:W2:Y:S01]  /*03e0*/  LDG.E R15, desc[UR6][R22.64] ;  /* 0x00000006160f7981 */ /* 0x000aa2000c1e1900 */
[----:B0-----:R-:W-:-:S06]  /*03f0*/  IMAD.WIDE R16, R0, 0x4, R22 ;  /* 0x0000000400107825 */ /* 0x001fcc00078e0216 */
[----:B------:R-:W2:Y:S01]  /*0400*/  LDG.E R16, desc[UR6][R16.64] ;  /* 0x0000000610107981 */ /* 0x000ea2000c1e1900 */
[----:B------:R-:W0:Y:S02]  /*0410*/  F2I.TRUNC.NTZ R29, R29 ;  /* 0x0000001d001d7305 */ /* 0x000e24000020f100 */
[----:B0-----:R-:W-:-:S05]  /*0420*/  I2FP.F32.S32 R29, R29 ;  /* 0x0000001d001d7245 */ /* 0x001fca0000201400 */
[----:B---3--:R-:W-:-:S06]  /*0430*/  FFMA R11, R24, R11, R29 ;  /* 0x0000000b180b7223 */ /* 0x008fcc000000001d */
[----:B------:R-:W0:Y:S02]  /*0440*/  F2I.TRUNC.NTZ R11, R11 ;  /* 0x0000000b000b7305 */ /* 0x000e24000020f100 */
[----:B0-----:R-:W-:-:S05]  /*0450*/  I2FP.F32.S32 R24, R11 ;  /* 0x0000000b00187245 */ /* 0x001fca0000201400 */
[----:B----4-:R-:W-:-:S06]  /*0460*/  FFMA R12, R12, R13, R24 ;  /* 0x0000000d0c0c7223 */ /* 0x010fcc0000000018 */
[----:B------:R-:W1:Y:S02]  /*0470*/  F2I.TRUNC.NTZ R12, R12 ;  /* 0x0000000c000c7305 */ /* 0x000e64000020f100 */
[----:B-1----:R-:W-:-:S05]  /*0480*/  I2FP.F32.S32 R14, R12 ;  /* 0x0000000c000e7245 */ /* 0x002fca0000201400 */
[----:B-----5:R-:W-:-:S06]  /*0490*/  FFMA R14, R25, R26, R14 ;  /* 0x0000001a190e7223 */ /* 0x020fcc000000000e */
[----:B------:R-:W0:Y:S02]  /*04a0*/  F2I.TRUNC.NTZ R14, R14 ;  /* 0x0000000e000e7305 */ /* 0x000e24000020f100 */
[----:B0-----:R-:W-:-:S05]  /*04b0*/  I2FP.F32.S32 R22, R14 ;  /* 0x0000000e00167245 */ /* 0x001fca0000201400 */
[----:B------:R-:W-:-:S06]  /*04c0*/  FFMA R22, R27, R28, R22 ;  /* 0x0000001c1b167223 */ /* 0x000fcc0000000016 */
[----:B------:R-:W0:Y:S02]  /*04d0*/  F2I.TRUNC.NTZ R22, R22 ;  /* 0x0000001600167305 */ /* 0x000e24000020f100 */
[----:B0-----:R-:W-:-:S05]  /*04e0*/  I2FP.F32.S32 R13, R22 ;  /* 0x00000016000d7245 */ /* 0x001fca0000201400 */
[----:B------:R-:W-:-:S06]  /*04f0*/  FFMA R13, R18, R19, R13 ;  /* 0x00000013120d7223 */ /* 0x000fcc000000000d */
[----:B------:R-:W0:Y:S02]  /*0500*/  F2I.TRUNC.NTZ R13, R13 ;  /* 0x0000000d000d7305 */ /* 0x000e24000020f100 */
[----:B0-----:R-:W-:Y:S02]  /*0510*/  I2FP.F32.S32 R11, R13 ;  /* 0x0000000d000b7245 */ /* 0x001fe40000201400 */
[----:B------:R-:W-:-:S04]  /*0520*/  IADD3 R8, PT, PT, R8, 0x8, RZ ;  /* 0x0000000808087810 */ /* 0x000fc80007ffe0ff */
[----:B------:R-:W-:Y:S02]  /*0530*/  ISETP.NE.AND P1, PT, R8, RZ, PT ;  /* 0x000000ff0800720c */ /* 0x000fe40003f25270 */
[----:B------:R-:W-:Y:S02]  /*0540*/  LEA R7, R0, R7, 0x3 ;  /* 0x0000000700077211 */ /* 0x000fe400078e18ff */
[----:B------:R-:W-:Y:S01]  /*0550*/  IADD3 R10, PT, PT, R10, 0x8, RZ ;  /* 0x000000080a0a7810 */ /* 0x000fe20007ffe0ff */
[----:B--2---:R-:W-:-:S06]  /*0560*/  FFMA R11, R20, R15, R11 ;  /* 0x0000000f140b7223 */ /* 0x004fcc000000000b */
[----:B------:R-:W0:Y:S02]  /*0570*/  F2I.TRUNC.NTZ R11, R11 ;  /* 0x0000000b000b7305 */ /* 0x000e24000020f100 */
[----:B0-----:R-:W-:-:S05]  /*0580*/  I2FP.F32.S32 R12, R11 ;  /* 0x0000000b000c7245 */ /* 0x001fca0000201400 */
[----:B------:R-:W-:-:S04]  /*0590*/  FFMA R12, R21, R16, R12 ;  /* 0x00000010150c7223 */ /* 0x000fc8000000000c */
[----:B------:R0:W1:Y:S01]  /*05a0*/  F2I.TRUNC.NTZ R20, R12 ;  /* 0x0000000c00147305 */ /* 0x000062000020f100 */
[----:B------:R-:W-:Y:S05]  /*05b0*/  @P1 BRA `(.L_x_2) ;  /* 0xfffffffc001c1947 */ /* 0x000fea000383ffff */
.L_x_1:
[----:B------:R-:W-:Y:S05]  /*05c0*/  @!P0 BRA `(.L_x_3) ;  /* 0x00000004000c8947 */ /* 0x000fea0003800000 */
[----:B------:R-:W-:Y:S02]  /*05d0*/  ISETP.GE.U32.AND P0, PT, R5, 0x4, PT ;  /* 0x000000040500780c */ /* 0x000fe40003f06070 */
[----:B------:R-:W-:-:S04]  /*05e0*/  LOP3.LUT R7, R4, 0x3, RZ, 0xc0, !PT ;  /* 0x0000000304077812 */ /* 0x000fc800078ec0ff */
[----:B------:R-:W-:-:S07]  /*05f0*/  ISETP.NE.AND P1, PT, R7, RZ, PT ;  /* 0x000000ff0700720c */ /* 0x000fce0003f25270 */
[----:B------:R-:W-:Y:S06]  /*0600*/  @!P0 BRA `(.L_x_4) ;  /* 0x0000000000788947 */ /* 0x000fec0003800000 */
[----:B------:R-:W2:Y:S01]  /*0610*/  LDC.64 R10, c[0x0][0x380] ;  /* 0x0000e000ff0a7b82 */ /* 0x000ea20000000a00 */
[----:B------:R-:W-:Y:S02]  /*0620*/  IMAD.IADD R5, R9, 0x1, R6 ;  /* 0x0000000109057824 */ /* 0x000fe400078e0206 */
[----:B------:R-:W-:-:S05]  /*0630*/  IMAD R13, R6, R0, R3 ;  /* 0x00000000060d7224 */ /* 0x000fca00078e0203 */
[----:B------:R-:W3:Y:S01]  /*0640*/  LDC.64 R16, c[0x0][0x388] ;  /* 0x0000e200ff107b82 */ /* 0x000ee20000000a00 */
[----:B--2---:R-:W-:-:S05]  /*0650*/  IMAD.WIDE R10, R5, 0x4, R10 ;  /* 0x00000004050a7825 */ /* 0x004fca00078e020a */
[----:B------:R-:W2:Y:S01]  /*0660*/  LDG.E R5, desc[UR6][R10.64] ;  /* 0x000000060a057981 */ /* 0x000ea2000c1e1900 */
[----:B---3--:R-:W-:-:S03]  /*0670*/  IMAD.WIDE R16, R13, 0x4, R16 ;  /* 0x000000040d107825 */ /* 0x008fc600078e0210 */
[----:B------:R-:W3:Y:S04]  /*0680*/  LDG.E R21, desc[UR6][R10.64+0x4] ;  /* 0x000004060a157981 */ /* 0x000ee8000c1e1900 */
[----:B------:R-:W2:Y:S01]  /*0690*/  LDG.E R8, desc[UR6][R16.64] ;  /* 0x0000000610087981 */ /* 0x000ea2000c1e1900 */
[----:B------:R-:W-:-:S03]  /*06a0*/  IMAD.WIDE R18, R0, 0x4, R16 ;  /* 0x0000000400127825 */ /* 0x000fc600078e0210 */
[----:B------:R-:W4:Y:S04]  /*06b0*/  LDG.E R23, desc[UR6][R10.64+0x8] ;  /* 0x000008060a177981 */ /* 0x000f28000c1e1900 */
[----:B------:R-:W3:Y:S01]  /*06c0*/  LDG.E R22, desc[UR6][R18.64] ;  /* 0x0000000612167981 */ /* 0x000ee2000c1e1900 */
[----:B0-----:R-:W-:-:S03]  /*06d0*/  IMAD.WIDE R12, R0, 0x4, R18 ;  /* 0x00000004000c7825 */ /* 0x001fc600078e0212 */
[----:B------:R0:W5:Y:S04]  /*06e0*/  LDG.E R25, desc[UR6][R10.64+0xc] ;  /* 0x00000c060a197981 */ /* 0x000168000c1e1900 */
[----:B------:R-:W4:Y:S01]  /*06f0*/  LDG.E R24, desc[UR6][R12.64] ;  /* 0x000000060c187981 */ /* 0x000f22000c1e1900 */
[----:B------:R-:W-:-:S06]  /*0700*/  IMAD.WIDE R14, R0, 0x4, R12 ;  /* 0x00000004000e7825 */ /* 0x000fcc00078e020c */
[----:B------:R-:W5:Y:S01]  /*0710*/  LDG.E R14, desc[UR6][R14.64] ;  /* 0x000000060e0e7981 */ /* 0x000f62000c1e1900 */
[----:B-1----:R-:W-:Y:S02]  /*0720*/  I2FP.F32.S32 R20, R20 ;  /* 0x0000001400147245 */ /* 0x002fe40000201400 */
[----:B------:R-:W-:-:S03]  /*0730*/  IADD3 R6, PT, PT, R6, 0x4, RZ ;  /* 0x0000000406067810 */ /* 0x000fc60007ffe0ff */
[----:B--2---:R-:W-:-:S06]  /*0740*/  FFMA R5, R5, R8, R20 ;  /* 0x0000000805057223 */ /* 0x004fcc0000000014 */
[----:B------:R-:W1:Y:S02]  /*0750*/  F2I.TRUNC.NTZ R5, R5 ;  /* 0x0000000500057305 */ /* 0x000e64000020f100 */
[----:B-1----:R-:W-:-:S05]  /*0760*/  I2FP.F32.S32 R8, R5 ;  /* 0x0000000500087245 */ /* 0x002fca0000201400 */
[----:B---3--:R-:W-:-:S06]  /*0770*/  FFMA R8, R21, R22, R8 ;  /* 0x0000001615087223 */ /* 0x008fcc0000000008 */
[----:B------:R-:W1:Y:S02]  /*0780*/  F2I.TRUNC.NTZ R8, R8 ;  /* 0x0000000800087305 */ /* 0x000e64000020f100 */
[----:B-1----:R-:W-:-:S05]  /*0790*/  I2FP.F32.S32 R16, R8 ;  /* 0x0000000800107245 */ /* 0x002fca0000201400 */
[----:B----4-:R-:W-:-:S06]  /*07a0*/  FFMA R16, R23, R24, R16 ;  /* 0x0000001817107223 */ /* 0x010fcc0000000010 */
[----:B------:R-:W0:Y:S02]  /*07b0*/  F2I.TRUNC.NTZ R16, R16 ;  /* 0x0000001000107305 */ /* 0x000e24000020f100 */
[----:B0-----:R-:W-:-:S05]  /*07c0*/  I2FP.F32.S32 R10, R16 ;  /* 0x00000010000a7245 */ /* 0x001fca0000201400 */
[----:B-----5:R-:W-:-:S04]  /*07d0*/  FFMA R10, R25, R14, R10 ;  /* 0x0000000e190a7223 */ /* 0x020fc8000000000a */
[----:B------:R2:W3:Y:S03]  /*07e0*/  F2I.TRUNC.NTZ R20, R10 ;  /* 0x0000000a00147305 */ /* 0x0004e6000020f100 */
.L_x_4:
[----:B------:R-:W-:Y:S05]  /*07f0*/  @!P1 BRA `(.L_x_3) ;  /* 0x0000000000809947 */ /* 0x000fea0003800000 */
[----:B--2---:R-:W2:Y:S01]  /*0800*/  LDC.64 R10, c[0x0][0x380] ;  /* 0x0000e000ff0a7b82 */ /* 0x004ea20000000a00 */
[----:B------:R-:W-:-:S07]  /*0810*/  ISETP.NE.AND P0, PT, R7, 0x1, PT ;  /* 0x000000010700780c */ /* 0x000fce0003f05270 */
[----:B0-----:R-:W0:Y:S06]  /*0820*/  LDC.64 R12, c[0x0][0x388] ;  /* 0x0000e200ff0c7b82 */ /* 0x001e2c0000000a00 */
[----:B------:R-:W-:Y:S01]  /*0830*/  @P0 IADD3 R5, PT, PT, R9, R6, RZ ;  /* 0x0000000609050210 */ /* 0x000fe20007ffe0ff */
[----:B------:R-:W-:-:S04]  /*0840*/  @P0 IMAD R15, R6, R0, R3 ;  /* 0x00000000060f0224 */ /* 0x000fc800078e0203 */
[----:B--2---:R-:W-:-:S05]  /*0850*/  @P0 IMAD.WIDE R10, R5, 0x4, R10 ;  /* 0x00000004050a0825 */ /* 0x004fca00078e020a */
[----:B------:R-:W2:Y:S01]  /*0860*/  @P0 LDG.E R8, desc[UR6][R10.64] ;  /* 0x000000060a080981 */ /* 0x000ea2000c1e1900 */
[----:B0-----:R-:W-:Y:S01]  /*0870*/  @P0 IMAD.WIDE R14, R15, 0x4, R12 ;  /* 0x000000040f0e0825 */ /* 0x001fe200078e020c */
[----:B------:R-:W-:Y:S01]  /*0880*/  LOP3.LUT R18, R4, 0x1, RZ, 0xc0, !PT ;  /* 0x0000000104127812 */ /* 0x000fe200078ec0ff */
[----:B------:R-:W0:Y:S03]  /*0890*/  LDC.64 R12, c[0x0][0x380] ;  /* 0x0000e000ff0c7b82 */ /* 0x000e260000000a00 */
[----:B------:R-:W2:Y:S01]  /*08a0*/  @P0 LDG.E R7, desc[UR6][R14.64] ;  /* 0x000000060e070981 */ /* 0x000ea2000c1e1900 */
[----:B------:R-:W-:-:S04]  /*08b0*/  @P0 IMAD.WIDE R16, R0, 0x4, R14 ;  /* 0x0000000400100825 */ /* 0x000fc800078e020e */
[----:B------:R-:W4:Y:S01]  /*08c0*/  LDC.64 R4, c[0x0][0x388] ;  /* 0x0000e200ff047b82 */ /* 0x000f220000000a00 */
[----:B------:R-:W-:Y:S01]  /*08d0*/  ISETP.NE.U32.AND P1, PT, R18, 0x1, PT ;  /* 0x000000011200780c */ /* 0x000fe20003f25070 */
[----:B------:R-:W5:Y:S04]  /*08e0*/  @P0 LDG.E R17, desc[UR6][R16.64] ;  /* 0x0000000610110981 */ /* 0x000f68000c1e1900 */
[----:B------:R-:W5:Y:S01]  /*08f0*/  @P0 LDG.E R18, desc[UR6][R10.64+0x4] ;  /* 0x000004060a120981 */ /* 0x000f62000c1e1900 */
[----:B------:R-:W-:-:S07]  /*0900*/  @P0 IADD3 R6, PT, PT, R6, 0x2, RZ ;  /* 0x0000000206060810 */ /* 0x000fce0007ffe0ff */
[----:B------:R-:W-:Y:S01]  /*0910*/  @!P1 IADD3 R9, PT, PT, R9, R6, RZ ;  /* 0x0000000609099210 */ /* 0x000fe20007ffe0ff */
[----:B------:R-:W-:-:S04]  /*0920*/  @!P1 IMAD R19, R6, R0, R3 ;  /* 0x0000000006139224 */ /* 0x000fc800078e0203 */
[----:B0-----:R-:W-:-:S04]  /*0930*/  @!P1 IMAD.WIDE R12, R9, 0x4, R12 ;  /* 0x00000004090c9825 */ /* 0x001fc800078e020c */
[----:B----4-:R-:W-:Y:S02]  /*0940*/  @!P1 IMAD.WIDE R4, R19, 0x4, R4 ;  /* 0x0000000413049825 */ /* 0x010fe400078e0204 */
[----:B------:R-:W4:Y:S04]  /*0950*/  @!P1 LDG.E R12, desc[UR6][R12.64] ;  /* 0x000000060c0c9981 */ /* 0x000f28000c1e1900 */
[----:B------:R-:W4:Y:S01]  /*0960*/  @!P1 LDG.E R5, desc[UR6][R4.64] ;  /* 0x0000000604059981 */ /* 0x000f22000c1e1900 */
[----:B-1-3--:R-:W-:-:S05]  /*0970*/  @P0 I2FP.F32.S32 R9, R20 ;  /* 0x0000001400090245 */ /* 0x00afca0000201400 */
[----:B--2---:R-:W-:-:S06]  /*0980*/  @P0 FFMA R7, R8, R7, R9 ;  /* 0x0000000708070223 */ /* 0x004fcc0000000009 */
[----:B------:R-:W0:Y:S02]  /*0990*/  @P0 F2I.TRUNC.NTZ R7, R7 ;  /* 0x0000000700070305 */ /* 0x000e24000020f100 */
[----:B0-----:R-:W-:-:S05]  /*09a0*/  @P0 I2FP.F32.S32 R9, R7 ;  /* 0x0000000700090245 */ /* 0x001fca0000201400 */
[----:B-----5:R-:W-:-:S04]  /*09b0*/  @P0 FFMA R9, R18, R17, R9 ;  /* 0x0000001112090223 */ /* 0x020fc80000000009 */
[----:B------:R-:W0:Y:S02]  /*09c0*/  @P0 F2I.TRUNC.NTZ R20, R9 ;  /* 0x0000000900140305 */ /* 0x000e24000020f100 */
[----:B0-----:R-:W-:-:S05]  /*09d0*/  @!P1 I2FP.F32.S32 R11, R20 ;  /* 0x00000014000b9245 */ /* 0x001fca0000201400 */
[----:B----4-:R-:W-:-:S04]  /*09e0*/  @!P1 FFMA R6, R12, R5, R11 ;  /* 0x000000050c069223 */ /* 0x010fc8000000000b */
[----:B------:R4:W0:Y:S03]  /*09f0*/  @!P1 F2I.TRUNC.NTZ R20, R6 ;  /* 0x0000000600149305 */ /* 0x000826000020f100 */
.L_x_3:
[----:B01-3--:R-:W-:-:S07]  /*0a00*/  I2FP.F32.S32 R7, R20 ;  /* 0x0000001400077245 */ /* 0x00bfce0000201400 */
.L_x_0:
[----:B------:R-:W0:Y:S01]  /*0a10*/  LDC.64 R4, c[0x0][0x390] ;  /* 0x0000e400ff047b82 */ /* 0x000e220000000a00 */
[----:B------:R-:W-:-:S04]  /*0a20*/  IMAD R3, R2, R0, R3 ;  /* 0x0000000002037224 */ /* 0x000fc800078e0203 */
[----:B0-----:R-:W-:-:S05]  /*0a30*/  IMAD.WIDE R2, R3, 0x4, R4 ;  /* 0x0000000403027825 */ /* 0x001fca00078e0204 */
[----:B------:R-:W-:Y:S01]  /*0a40*/  STG.E desc[UR6][R2.64], R7 ;  /* 0x0000000702007986 */ /* 0x000fe2000c101906 */
[----:B------:R-:W-:Y:S05]  /*0a50*/  EXIT ;  /* 0x000000000000794d */ /* 0x000fea0003800000 */
.L_x_5:
[----:B------:R-:W-:-:S00]  /*0a60*/  BRA `(.L_x_5) ;  /* 0xfffffffc00fc7947 */ /* 0x000fc0000383ffff */
[----:B------:R-:W-:-:S00]  /*0a70*/  NOP ;  /* 0x0000000000007918 */ /* 0x000fc00000000000 */
        /* <DEDUP_REMOVED lines=8> */
.L_x_6:


//--------------------- .nv.shared.reserved.0     --------------------------
	.section	.nv.shared.reserved.0,"aw",@nobits
	.weak		__nv_reservedSMEM_offset_0_alias
	.size		__nv_reservedSMEM_offset_0_alias, 0, 64
	.other		__nv_reservedSMEM_offset_0_alias,@"STO_CUDA_RESERVED_SHARED STV_DEFAULT"
__nv_reservedSMEM_offset_0_alias:
	.zero		0
	.zero		64


//--------------------- .nv.constant0._Z9MulMatrizPfS_S_iiii --------------------------
	.section	.nv.constant0._Z9MulMatrizPfS_S_iiii,"a",@progbits
	.sectionflags	@""
	.align	4
.nv.constant0._Z9MulMatrizPfS_S_iiii:
	.zero		936


//--------------------- SYMBOLS --------------------------

	.type		.nv.reservedSmem.offset0,@object
	.size		.nv.reservedSmem.offset0,0x4
